//
// Generated by NVIDIA NVVM Compiler
//
// Compiler Build ID: CL-36424714
// Cuda compilation tools, release 13.0, V13.0.88
// Based on NVVM 20.0.0
//

.version 9.0
.target sm_100
.address_size 64

	// .globl	_Z15checkUniformityPiPb

.visible .entry _Z15checkUniformityPiPb(
	.param .u64 .ptr .align 1 _Z15checkUniformityPiPb_param_0,
	.param .u64 .ptr .align 1 _Z15checkUniformityPiPb_param_1
)
{
	.reg .pred 	%p<3>;
	.reg .b16 	%rs<2>;
	.reg .b32 	%r<12>;
	.reg .b64 	%rd<9>;

	ld.param.u64 	%rd2, [_Z15checkUniformityPiPb_param_0];
	ld.param.u64 	%rd1, [_Z15checkUniformityPiPb_param_1];
	cvta.to.global.u64 	%rd3, %rd2;
	mov.u32 	%r2, %tid.x;
	mov.u32 	%r3, %ctaid.x;
	mov.u32 	%r4, %ntid.x;
	mad.lo.s32 	%r1, %r3, %r4, %r2;
	and.b32  	%r5, %r2, 31;
	mul.wide.s32 	%rd4, %r1, 4;
	add.s64 	%rd5, %rd3, %rd4;
	ld.global.u32 	%r6, [%rd5];
	match.all.sync.b32 	%r7|%p1, %r6, -1;
	setp.ne.s32 	%p2, %r5, 0;
	@%p2 bra 	$L__BB0_2;
	shr.s32 	%r8, %r1, 31;
	shr.u32 	%r9, %r8, 27;
	add.s32 	%r10, %r1, %r9;
	shr.s32 	%r11, %r10, 5;
	cvta.to.global.u64 	%rd6, %rd1;
	selp.u16 	%rs1, 1, 0, %p1;
	cvt.s64.s32 	%rd7, %r11;
	add.s64 	%rd8, %rd6, %rd7;
	st.global.u8 	[%rd8], %rs1;
$L__BB0_2:
	ret;

}


// ===== COMPILED SASS (sm_100) =====

	.target	sm_100

	.elftype	@"ET_EXEC"


//--------------------- .note.nv.tkinfo           --------------------------
	.section	.note.nv.tkinfo,"",@"SHT_NOTE"
	.sectionflags	@"SHF_NOTE_NV_TKINFO"
	.tkinfo
        /*0018*/ 	.word	0x00000002
        /*0030*/ 	.string	""
        /*0030*/ 	.string	"ptxas"
        /*0030*/ 	.string	"Cuda compilation tools, release 13.0, V13.0.88"
        /*0030*/ 	.string	"Build cuda_13.0.r13.0/compiler.36424714_0"
        /*0030*/ 	.string	"-arch sm_100 -m 64 "



//--------------------- .note.nv.cuinfo           --------------------------
	.section	.note.nv.cuinfo,"",@"SHT_NOTE"
	.sectionflags	@"SHF_NOTE_NV_CUINFO"
        /*0018*/ 	.short	0x0002
        /*001a*/ 	.short	0x0064
        /*001c*/ 	.short	0x0082
	.zero		2


//--------------------- .nv.info                  --------------------------
	.section	.nv.info,"",@"SHT_CUDA_INFO"
	.align	4


	//----- nvinfo : EIATTR_REGCOUNT
	.align		4
        /*0000*/ 	.byte	0x04, 0x2f
        /*0002*/ 	.short	(.L_1 - .L_0)
	.align		4
.L_0:
        /*0004*/ 	.word	index@(_Z15checkUniformityPiPb)
        /*0008*/ 	.word	0x00000008


	//----- nvinfo : EIATTR_FRAME_SIZE
	.align		4
.L_1:
        /*000c*/ 	.byte	0x04, 0x11
        /*000e*/ 	.short	(.L_3 - .L_2)
	.align		4
.L_2:
        /*0010*/ 	.word	index@(_Z15checkUniformityPiPb)
        /*0014*/ 	.word	0x00000000


	//----- nvinfo : EIATTR_MIN_STACK_SIZE
	.align		4
.L_3:
        /*0018*/ 	.byte	0x04, 0x12
        /*001a*/ 	.short	(.L_5 - .L_4)
	.align		4
.L_4:
        /*001c*/ 	.word	index@(_Z15checkUniformityPiPb)
        /*0020*/ 	.word	0x00000000
.L_5:


//--------------------- .nv.compat                --------------------------
	.section	.nv.compat,"",@"SHT_CUDA_COMPAT_INFO"
	.align	4
        /*0000*/ 	.byte	0x02, 0x09, 0x00, 0x00, 0x02, 0x02, 0x01, 0x00, 0x02, 0x05, 0x05, 0x00, 0x03, 0x07, 0x01, 0x01
        /*0010*/ 	.byte	0x02, 0x03, 0x00, 0x00, 0x02, 0x06, 0x01, 0x00, 0x04, 0x0b, 0x08, 0x00, 0x09, 0x00, 0x00, 0x00
        /*0020*/ 	.byte	0x00, 0x00, 0x00, 0x00


//--------------------- .nv.info._Z15checkUniformityPiPb --------------------------
	.section	.nv.info._Z15checkUniformityPiPb,"",@"SHT_CUDA_INFO"
	.sectionflags	@""
	.align	4


	//----- nvinfo : EIATTR_CUDA_API_VERSION
	.align		4
        /*0000*/ 	.byte	0x04, 0x37
        /*0002*/ 	.short	(.L_7 - .L_6)
.L_6:
        /*0004*/ 	.word	0x00000082


	//----- nvinfo : EIATTR_KPARAM_INFO
	.align		4
.L_7:
        /*0008*/ 	.byte	0x04, 0x17
        /*000a*/ 	.short	(.L_9 - .L_8)
.L_8:
        /*000c*/ 	.word	0x00000000
        /*0010*/ 	.short	0x0001
        /*0012*/ 	.short	0x0008
        /*0014*/ 	.byte	0x00, 0xf5, 0x21, 0x00


	//----- nvinfo : EIATTR_KPARAM_INFO
	.align		4
.L_9:
        /*0018*/ 	.byte	0x04, 0x17
        /*001a*/ 	.short	(.L_11 - .L_10)
.L_10:
        /*001c*/ 	.word	0x00000000
        /*0020*/ 	.short	0x0000
        /*0022*/ 	.short	0x0000
        /*0024*/ 	.byte	0x00, 0xf5, 0x21, 0x00


	//----- nvinfo : EIATTR_SPARSE_MMA_MASK
	.align		4
.L_11:
        /*0028*/ 	.byte	0x03, 0x50
        /*002a*/ 	.short	0x0000


	//----- nvinfo : EIATTR_MAXREG_COUNT
	.align		4
        /*002c*/ 	.byte	0x03, 0x1b
        /*002e*/ 	.short	0x00ff


	//----- nvinfo : EIATTR_MERCURY_ISA_VERSION
	.align		4
        /*0030*/ 	.byte	0x03, 0x5f
        /*0032*/ 	.short	0x0101


	//----- nvinfo : EIATTR_COOP_GROUP_MASK_REGIDS
	.align		4
        /*0034*/ 	.byte	0x04, 0x29
        /*0036*/ 	.short	(.L_13 - .L_12)


	//   ....[0]....
.L_12:
        /*0038*/ 	.word	0xffffffff


	//----- nvinfo : EIATTR_COOP_GROUP_INSTR_OFFSETS
	.align		4
.L_13:
        /*003c*/ 	.byte	0x04, 0x28
        /*003e*/ 	.short	(.L_15 - .L_14)


	//   ....[0]....
.L_14:
        /*0040*/ 	.word	0x000000a0


	//----- nvinfo : EIATTR_VRC_CTA_INIT_COUNT
	.align		4
.L_15:
        /*0044*/ 	.byte	0x02, 0x4a
	.zero		1
	.zero		1


	//----- nvinfo : EIATTR_EXIT_INSTR_OFFSETS
	.align		4
        /*0048*/ 	.byte	0x04, 0x1c
        /*004a*/ 	.short	(.L_17 - .L_16)


	//   ....[0]....
.L_16:
        /*004c*/ 	.word	0x000000b0


	//   ....[1]....
        /*0050*/ 	.word	0x00000140


	//----- nvinfo : EIATTR_CBANK_PARAM_SIZE
	.align		4
.L_17:
        /*0054*/ 	.byte	0x03, 0x19
        /*0056*/ 	.short	0x0010


	//----- nvinfo : EIATTR_PARAM_CBANK
	.align		4
        /*0058*/ 	.byte	0x04, 0x0a
        /*005a*/ 	.short	(.L_19 - .L_18)
	.align		4
.L_18:
        /*005c*/ 	.word	index@(.nv.constant0._Z15checkUniformityPiPb)
        /*0060*/ 	.short	0x0380
        /*0062*/ 	.short	0x0010


	//----- nvinfo : EIATTR_SW_WAR
	.align		4
.L_19:
        /*0064*/ 	.byte	0x04, 0x36
        /*0066*/ 	.short	(.L_21 - .L_20)
.L_20:
        /*0068*/ 	.word	0x00000008
.L_21:


//--------------------- .nv.callgraph             --------------------------
	.section	.nv.callgraph,"",@"SHT_CUDA_CALLGRAPH"
	.align	4
	.sectionentsize	8
	.align		4
        /*0000*/ 	.word	0x00000000
	.align		4
        /*0004*/ 	.word	0xffffffff
	.align		4
        /*0008*/ 	.word	0x00000000
	.align		4
        /*000c*/ 	.word	0xfffffffe
	.align		4
        /*0010*/ 	.word	0x00000000
	.align		4
        /*0014*/ 	.word	0xfffffffd
	.align		4
        /*0018*/ 	.word	0x00000000
	.align		4
        /*001c*/ 	.word	0xfffffffc


//--------------------- .text._Z15checkUniformityPiPb --------------------------
	.section	.text._Z15checkUniformityPiPb,"ax",@progbits
	.align	128
        .global         _Z15checkUniformityPiPb
        .type           _Z15checkUniformityPiPb,@function
        .size           _Z15checkUniformityPiPb,(.L_x_1 - _Z15checkUniformityPiPb)
        .other          _Z15checkUniformityPiPb,@"STO_CUDA_ENTRY STV_DEFAULT"
_Z15checkUniformityPiPb:
.text._Z15checkUniformityPiPb:
[----:B------:R-:W-:Y:S01]  /*0000*/  LDC R1, c[0x0][0x37c] ;  /* 0x0000df00ff017b82 */ /* 0x000fe20000000800 */
[----:B------:R-:W0:Y:S07]  /*0010*/  S2R R0, SR_TID.X ;  /* 0x0000000000007919 */ /* 0x000e2e0000002100 */
[----:B------:R-:W0:Y:S01]  /*0020*/  S2UR UR6, SR_CTAID.X ;  /* 0x00000000000679c3 */ /* 0x000e220000002500 */
[----:B------:R-:W1:Y:S07]  /*0030*/  LDCU.64 UR4, c[0x0][0x358] ;  /* 0x00006b00ff0477ac */ /* 0x000e6e0008000a00 */
[----:B------:R-:W0:Y:S08]  /*0040*/  LDC R5, c[0x0][0x360] ;  /* 0x0000d800ff057b82 */ /* 0x000e300000000800 */
[----:B------:R-:W2:Y:S01]  /*0050*/  LDC.64 R2, c[0x0][0x380] ;  /* 0x0000e000ff027b82 */ /* 0x000ea20000000a00 */
[----:B0-----:R-:W-:-:S04]  /*0060*/  IMAD R5, R5, UR6, R0 ;  /* 0x0000000605057c24 */ /* 0x001fc8000f8e0200 */
[----:B--2---:R-:W-:-:S06]  /*0070*/  IMAD.WIDE R2, R5, 0x4, R2 ;  /* 0x0000000405027825 */ /* 0x004fcc00078e0202 */
[----:B-1----:R-:W2:Y:S01]  /*0080*/  LDG.E R2, desc[UR4][R2.64] ;  /* 0x0000000402027981 */ /* 0x002ea2000c1e1900 */
[----:B------:R-:W-:Y:S01]  /*0090*/  LOP3.LUT P1, RZ, R0, 0x1f, RZ, 0xc0, !PT ;  /* 0x0000001f00ff7812 */ /* 0x000fe2000782c0ff */
[----:B--2---:R0:W1:-:S12]  /*00a0*/  MATCH.ALL P0, RZ, R2 ;  /* 0x0000000002ff73a1 */ /* 0x0040580000000000 */
[----:B------:R-:W-:Y:S05]  /*00b0*/  @P1 EXIT ;  /* 0x000000000000194d */ /* 0x000fea0003800000 */
[----:B------:R-:W0:Y:S01]  /*00c0*/  LDCU.64 UR6, c[0x0][0x388] ;  /* 0x00007100ff0677ac */ /* 0x000e220008000a00 */
[----:B------:R-:W-:-:S04]  /*00d0*/  SHF.R.S32.HI R0, RZ, 0x1f, R5 ;  /* 0x0000001fff007819 */ /* 0x000fc80000011405 */
[----:B------:R-:W-:Y:S02]  /*00e0*/  LEA.HI R0, R0, R5, RZ, 0x5 ;  /* 0x0000000500007211 */ /* 0x000fe400078f28ff */
[----:B-1----:R-:W-:Y:S02]  /*00f0*/  SEL R5, RZ, 0x1, !P0 ;  /* 0x00000001ff057807 */ /* 0x002fe40004000000 */
[----:B------:R-:W-:-:S04]  /*0100*/  SHF.R.S32.HI R0, RZ, 0x5, R0 ;  /* 0x00000005ff007819 */ /* 0x000fc80000011400 */
[----:B0-----:R-:W-:-:S04]  /*0110*/  IADD3 R2, P1, PT, R0, UR6, RZ ;  /* 0x0000000600027c10 */ /* 0x001fc8000ff3e0ff */
[----:B------:R-:W-:-:S05]  /*0120*/  LEA.HI.X.SX32 R3, R0, UR7, 0x1, P1 ;  /* 0x0000000700037c11 */ /* 0x000fca00088f0eff */
[----:B------:R-:W-:Y:S01]  /*0130*/  STG.E.U8 desc[UR4][R2.64], R5 ;  /* 0x0000000502007986 */ /* 0x000fe2000c101104 */
[----:B------:R-:W-:Y:S05]  /*0140*/  EXIT ;  /* 0x000000000000794d */ /* 0x000fea0003800000 */
.L_x_0:
[----:B------:R-:W-:-:S00]  /*0150*/  BRA `(.L_x_0) ;  /* 0xfffffffc00fc7947 */ /* 0x000fc0000383ffff */
[----:B------:R-:W-:-:S00]  /*0160*/  NOP ;  /* 0x0000000000007918 */ /* 0x000fc00000000000 */
        /* <DEDUP_REMOVED lines=9> */
.L_x_1:


//--------------------- .nv.shared.reserved.0     --------------------------
	.section	.nv.shared.reserved.0,"aw",@nobits
	.weak		__nv_reservedSMEM_offset_0_alias
	.size		__nv_reservedSMEM_offset_0_alias, 0, 64
	.other		__nv_reservedSMEM_offset_0_alias,@"STO_CUDA_RESERVED_SHARED STV_DEFAULT"
__nv_reservedSMEM_offset_0_alias:
	.zero		0
	.zero		64


//--------------------- .nv.constant0._Z15checkUniformityPiPb --------------------------
	.section	.nv.constant0._Z15checkUniformityPiPb,"a",@progbits
	.sectionflags	@""
	.align	4
.nv.constant0._Z15checkUniformityPiPb:
	.zero		912


//--------------------- SYMBOLS --------------------------

	.type		.nv.reservedSmem.offset0,@object
	.size		.nv.reservedSmem.offset0,0x4
